//
// Generated by NVIDIA NVVM Compiler
//
// Compiler Build ID: CL-36424714
// Cuda compilation tools, release 13.0, V13.0.88
// Based on NVVM 20.0.0
//

.version 9.0
.target sm_100
.address_size 64

	// .globl	_Z9manhattanPKiS0_Pii

.visible .entry _Z9manhattanPKiS0_Pii(
	.param .u64 .ptr .align 1 _Z9manhattanPKiS0_Pii_param_0,
	.param .u64 .ptr .align 1 _Z9manhattanPKiS0_Pii_param_1,
	.param .u64 .ptr .align 1 _Z9manhattanPKiS0_Pii_param_2,
	.param .u32 _Z9manhattanPKiS0_Pii_param_3
)
{
	.reg .pred 	%p<2>;
	.reg .b32 	%r<18>;
	.reg .b64 	%rd<11>;

	ld.param.u64 	%rd1, [_Z9manhattanPKiS0_Pii_param_0];
	ld.param.u64 	%rd2, [_Z9manhattanPKiS0_Pii_param_1];
	ld.param.u64 	%rd3, [_Z9manhattanPKiS0_Pii_param_2];
	ld.param.u32 	%r4, [_Z9manhattanPKiS0_Pii_param_3];
	mov.u32 	%r5, %ntid.x;
	mov.u32 	%r6, %ctaid.x;
	mov.u32 	%r7, %tid.x;
	mad.lo.s32 	%r1, %r5, %r6, %r7;
	mov.u32 	%r8, %ntid.y;
	mov.u32 	%r9, %ctaid.y;
	mov.u32 	%r10, %tid.y;
	mad.lo.s32 	%r11, %r8, %r9, %r10;
	max.s32 	%r12, %r1, %r11;
	setp.ge.s32 	%p1, %r12, %r4;
	@%p1 bra 	$L__BB0_2;
	cvta.to.global.u64 	%rd4, %rd1;
	cvta.to.global.u64 	%rd5, %rd2;
	cvta.to.global.u64 	%rd6, %rd3;
	mad.lo.s32 	%r13, %r4, %r11, %r1;
	mul.wide.s32 	%rd7, %r13, 4;
	add.s64 	%rd8, %rd4, %rd7;
	ld.global.u32 	%r14, [%rd8];
	add.s64 	%rd9, %rd5, %rd7;
	ld.global.u32 	%r15, [%rd9];
	sub.s32 	%r16, %r14, %r15;
	abs.s32 	%r17, %r16;
	add.s64 	%rd10, %rd6, %rd7;
	st.global.u32 	[%rd10], %r17;
$L__BB0_2:
	ret;

}


// ===== COMPILED SASS (sm_100) =====

	.target	sm_100

	.elftype	@"ET_EXEC"


//--------------------- .note.nv.tkinfo           --------------------------
	.section	.note.nv.tkinfo,"",@"SHT_NOTE"
	.sectionflags	@"SHF_NOTE_NV_TKINFO"
	.tkinfo
        /*0018*/ 	.word	0x00000002
        /*0030*/ 	.string	""
        /*0030*/ 	.string	"ptxas"
        /*0030*/ 	.string	"Cuda compilation tools, release 13.0, V13.0.88"
        /*0030*/ 	.string	"Build cuda_13.0.r13.0/compiler.36424714_0"
        /*0030*/ 	.string	"-arch sm_100 -m 64 "



//--------------------- .note.nv.cuinfo           --------------------------
	.section	.note.nv.cuinfo,"",@"SHT_NOTE"
	.sectionflags	@"SHF_NOTE_NV_CUINFO"
        /*0018*/ 	.short	0x0002
        /*001a*/ 	.short	0x0064
        /*001c*/ 	.short	0x0082
	.zero		2


//--------------------- .nv.info                  --------------------------
	.section	.nv.info,"",@"SHT_CUDA_INFO"
	.align	4


	//----- nvinfo : EIATTR_REGCOUNT
	.align		4
        /*0000*/ 	.byte	0x04, 0x2f
        /*0002*/ 	.short	(.L_1 - .L_0)
	.align		4
.L_0:
        /*0004*/ 	.word	index@(_Z9manhattanPKiS0_Pii)
        /*0008*/ 	.word	0x0000000c


	//----- nvinfo : EIATTR_FRAME_SIZE
	.align		4
.L_1:
        /*000c*/ 	.byte	0x04, 0x11
        /*000e*/ 	.short	(.L_3 - .L_2)
	.align		4
.L_2:
        /*0010*/ 	.word	index@(_Z9manhattanPKiS0_Pii)
        /*0014*/ 	.word	0x00000000


	//----- nvinfo : EIATTR_MIN_STACK_SIZE
	.align		4
.L_3:
        /*0018*/ 	.byte	0x04, 0x12
        /*001a*/ 	.short	(.L_5 - .L_4)
	.align		4
.L_4:
        /*001c*/ 	.word	index@(_Z9manhattanPKiS0_Pii)
        /*0020*/ 	.word	0x00000000
.L_5:


//--------------------- .nv.compat                --------------------------
	.section	.nv.compat,"",@"SHT_CUDA_COMPAT_INFO"
	.align	4
        /*0000*/ 	.byte	0x02, 0x09, 0x00, 0x00, 0x02, 0x02, 0x01, 0x00, 0x02, 0x05, 0x05, 0x00, 0x03, 0x07, 0x01, 0x01
        /*0010*/ 	.byte	0x02, 0x03, 0x00, 0x00, 0x02, 0x06, 0x01, 0x00, 0x04, 0x0b, 0x08, 0x00, 0x09, 0x00, 0x00, 0x00
        /*0020*/ 	.byte	0x00, 0x00, 0x00, 0x00


//--------------------- .nv.info._Z9manhattanPKiS0_Pii --------------------------
	.section	.nv.info._Z9manhattanPKiS0_Pii,"",@"SHT_CUDA_INFO"
	.sectionflags	@""
	.align	4


	//----- nvinfo : EIATTR_CUDA_API_VERSION
	.align		4
        /*0000*/ 	.byte	0x04, 0x37
        /*0002*/ 	.short	(.L_7 - .L_6)
.L_6:
        /*0004*/ 	.word	0x00000082


	//----- nvinfo : EIATTR_KPARAM_INFO
	.align		4
.L_7:
        /*0008*/ 	.byte	0x04, 0x17
        /*000a*/ 	.short	(.L_9 - .L_8)
.L_8:
        /*000c*/ 	.word	0x00000000
        /*0010*/ 	.short	0x0003
        /*0012*/ 	.short	0x0018
        /*0014*/ 	.byte	0x00, 0xf0, 0x11, 0x00


	//----- nvinfo : EIATTR_KPARAM_INFO
	.align		4
.L_9:
        /*0018*/ 	.byte	0x04, 0x17
        /*001a*/ 	.short	(.L_11 - .L_10)
.L_10:
        /*001c*/ 	.word	0x00000000
        /*0020*/ 	.short	0x0002
        /*0022*/ 	.short	0x0010
        /*0024*/ 	.byte	0x00, 0xf5, 0x21, 0x00


	//----- nvinfo : EIATTR_KPARAM_INFO
	.align		4
.L_11:
        /*0028*/ 	.byte	0x04, 0x17
        /*002a*/ 	.short	(.L_13 - .L_12)
.L_12:
        /*002c*/ 	.word	0x00000000
        /*0030*/ 	.short	0x0001
        /*0032*/ 	.short	0x0008
        /*0034*/ 	.byte	0x00, 0xf5, 0x21, 0x00


	//----- nvinfo : EIATTR_KPARAM_INFO
	.align		4
.L_13:
        /*0038*/ 	.byte	0x04, 0x17
        /*003a*/ 	.short	(.L_15 - .L_14)
.L_14:
        /*003c*/ 	.word	0x00000000
        /*0040*/ 	.short	0x0000
        /*0042*/ 	.short	0x0000
        /*0044*/ 	.byte	0x00, 0xf5, 0x21, 0x00


	//----- nvinfo : EIATTR_SPARSE_MMA_MASK
	.align		4
.L_15:
        /*0048*/ 	.byte	0x03, 0x50
        /*004a*/ 	.short	0x0000


	//----- nvinfo : EIATTR_MAXREG_COUNT
	.align		4
        /*004c*/ 	.byte	0x03, 0x1b
        /*004e*/ 	.short	0x00ff


	//----- nvinfo : EIATTR_MERCURY_ISA_VERSION
	.align		4
        /*0050*/ 	.byte	0x03, 0x5f
        /*0052*/ 	.short	0x0101


	//----- nvinfo : EIATTR_VRC_CTA_INIT_COUNT
	.align		4
        /*0054*/ 	.byte	0x02, 0x4a
	.zero		1
	.zero		1


	//----- nvinfo : EIATTR_EXIT_INSTR_OFFSETS
	.align		4
        /*0058*/ 	.byte	0x04, 0x1c
        /*005a*/ 	.short	(.L_17 - .L_16)


	//   ....[0]....
.L_16:
        /*005c*/ 	.word	0x000000c0


	//   ....[1]....
        /*0060*/ 	.word	0x000001b0


	//----- nvinfo : EIATTR_CBANK_PARAM_SIZE
	.align		4
.L_17:
        /*0064*/ 	.byte	0x03, 0x19
        /*0066*/ 	.short	0x001c


	//----- nvinfo : EIATTR_PARAM_CBANK
	.align		4
        /*0068*/ 	.byte	0x04, 0x0a
        /*006a*/ 	.short	(.L_19 - .L_18)
	.align		4
.L_18:
        /*006c*/ 	.word	index@(.nv.constant0._Z9manhattanPKiS0_Pii)
        /*0070*/ 	.short	0x0380
        /*0072*/ 	.short	0x001c


	//----- nvinfo : EIATTR_SW_WAR
	.align		4
.L_19:
        /*0074*/ 	.byte	0x04, 0x36
        /*0076*/ 	.short	(.L_21 - .L_20)
.L_20:
        /*0078*/ 	.word	0x00000008
.L_21:


//--------------------- .nv.callgraph             --------------------------
	.section	.nv.callgraph,"",@"SHT_CUDA_CALLGRAPH"
	.align	4
	.sectionentsize	8
	.align		4
        /*0000*/ 	.word	0x00000000
	.align		4
        /*0004*/ 	.word	0xffffffff
	.align		4
        /*0008*/ 	.word	0x00000000
	.align		4
        /*000c*/ 	.word	0xfffffffe
	.align		4
        /*0010*/ 	.word	0x00000000
	.align		4
        /*0014*/ 	.word	0xfffffffd
	.align		4
        /*0018*/ 	.word	0x00000000
	.align		4
        /*001c*/ 	.word	0xfffffffc


//--------------------- .text._Z9manhattanPKiS0_Pii --------------------------
	.section	.text._Z9manhattanPKiS0_Pii,"ax",@progbits
	.align	128
        .global         _Z9manhattanPKiS0_Pii
        .type           _Z9manhattanPKiS0_Pii,@function
        .size           _Z9manhattanPKiS0_Pii,(.L_x_1 - _Z9manhattanPKiS0_Pii)
        .other          _Z9manhattanPKiS0_Pii,@"STO_CUDA_ENTRY STV_DEFAULT"
_Z9manhattanPKiS0_Pii:
.text._Z9manhattanPKiS0_Pii:
[----:B------:R-:W-:Y:S01]  /*0000*/  LDC R1, c[0x0][0x37c] ;  /* 0x0000df00ff017b82 */ /* 0x000fe20000000800 */
[----:B------:R-:W0:Y:S01]  /*0010*/  S2R R0, SR_CTAID.X ;  /* 0x0000000000007919 */ /* 0x000e220000002500 */
[----:B------:R-:W0:Y:S01]  /*0020*/  LDCU UR4, c[0x0][0x360] ;  /* 0x00006c00ff0477ac */ /* 0x000e220008000800 */
[----:B------:R-:W0:Y:S01]  /*0030*/  S2R R3, SR_TID.X ;  /* 0x0000000000037919 */ /* 0x000e220000002100 */
[----:B------:R-:W1:Y:S01]  /*0040*/  LDCU UR5, c[0x0][0x364] ;  /* 0x00006c80ff0577ac */ /* 0x000e620008000800 */
[----:B------:R-:W1:Y:S01]  /*0050*/  S2R R7, SR_CTAID.Y ;  /* 0x0000000000077919 */ /* 0x000e620000002600 */
[----:B------:R-:W2:Y:S01]  /*0060*/  LDCU UR6, c[0x0][0x398] ;  /* 0x00007300ff0677ac */ /* 0x000ea20008000800 */
[----:B------:R-:W1:Y:S01]  /*0070*/  S2R R2, SR_TID.Y ;  /* 0x0000000000027919 */ /* 0x000e620000002200 */
[----:B0-----:R-:W-:Y:S02]  /*0080*/  IMAD R0, R0, UR4, R3 ;  /* 0x0000000400007c24 */ /* 0x001fe4000f8e0203 */
[----:B-1----:R-:W-:-:S05]  /*0090*/  IMAD R7, R7, UR5, R2 ;  /* 0x0000000507077c24 */ /* 0x002fca000f8e0202 */
[----:B------:R-:W-:-:S04]  /*00a0*/  VIMNMX R2, PT, PT, R0, R7, !PT ;  /* 0x0000000700027248 */ /* 0x000fc80007fe0100 */
[----:B--2---:R-:W-:-:S13]  /*00b0*/  ISETP.GE.AND P0, PT, R2, UR6, PT ;  /* 0x0000000602007c0c */ /* 0x004fda000bf06270 */
[----:B------:R-:W-:Y:S05]  /*00c0*/  @P0 EXIT ;  /* 0x000000000000094d */ /* 0x000fea0003800000 */
[----:B------:R-:W0:Y:S01]  /*00d0*/  LDC.64 R2, c[0x0][0x380] ;  /* 0x0000e000ff027b82 */ /* 0x000e220000000a00 */
[----:B------:R-:W1:Y:S01]  /*00e0*/  LDCU.64 UR4, c[0x0][0x358] ;  /* 0x00006b00ff0477ac */ /* 0x000e620008000a00 */
[----:B------:R-:W-:-:S06]  /*00f0*/  IMAD R9, R7, UR6, R0 ;  /* 0x0000000607097c24 */ /* 0x000fcc000f8e0200 */
[----:B------:R-:W2:Y:S08]  /*0100*/  LDC.64 R4, c[0x0][0x388] ;  /* 0x0000e200ff047b82 */ /* 0x000eb00000000a00 */
[----:B------:R-:W3:Y:S01]  /*0110*/  LDC.64 R6, c[0x0][0x390] ;  /* 0x0000e400ff067b82 */ /* 0x000ee20000000a00 */
[----:B0-----:R-:W-:-:S06]  /*0120*/  IMAD.WIDE R2, R9, 0x4, R2 ;  /* 0x0000000409027825 */ /* 0x001fcc00078e0202 */
[----:B-1----:R-:W4:Y:S01]  /*0130*/  LDG.E R2, desc[UR4][R2.64] ;  /* 0x0000000402027981 */ /* 0x002f22000c1e1900 */
[----:B--2---:R-:W-:-:S06]  /*0140*/  IMAD.WIDE R4, R9, 0x4, R4 ;  /* 0x0000000409047825 */ /* 0x004fcc00078e0204 */
[----:B------:R-:W4:Y:S01]  /*0150*/  LDG.E R5, desc[UR4][R4.64] ;  /* 0x0000000404057981 */ /* 0x000f22000c1e1900 */
[----:B---3--:R-:W-:Y:S01]  /*0160*/  IMAD.WIDE R6, R9, 0x4, R6 ;  /* 0x0000000409067825 */ /* 0x008fe200078e0206 */
[----:B----4-:R-:W-:-:S04]  /*0170*/  IADD3 R0, PT, PT, R2, -R5, RZ ;  /* 0x8000000502007210 */ /* 0x010fc80007ffe0ff */
[----:B------:R-:W-:-:S04]  /*0180*/  IABS R0, R0 ;  /* 0x0000000000007213 */ /* 0x000fc80000000000 */
[----:B------:R-:W-:-:S05]  /*0190*/  MOV R9, R0 ;  /* 0x0000000000097202 */ /* 0x000fca0000000f00 */
[----:B------:R-:W-:Y:S01]  /*01a0*/  STG.E desc[UR4][R6.64], R9 ;  /* 0x0000000906007986 */ /* 0x000fe2000c101904 */
[----:B------:R-:W-:Y:S05]  /*01b0*/  EXIT ;  /* 0x000000000000794d */ /* 0x000fea0003800000 */
.L_x_0:
[----:B------:R-:W-:-:S00]  /*01c0*/  BRA `(.L_x_0) ;  /* 0xfffffffc00fc7947 */ /* 0x000fc0000383ffff */
[----:B------:R-:W-:-:S00]  /*01d0*/  NOP ;  /* 0x0000000000007918 */ /* 0x000fc00000000000 */
        /* <DEDUP_REMOVED lines=10> */
.L_x_1:


//--------------------- .nv.shared.reserved.0     --------------------------
	.section	.nv.shared.reserved.0,"aw",@nobits
	.weak		__nv_reservedSMEM_offset_0_alias
	.size		__nv_reservedSMEM_offset_0_alias, 0, 64
	.other		__nv_reservedSMEM_offset_0_alias,@"STO_CUDA_RESERVED_SHARED STV_DEFAULT"
__nv_reservedSMEM_offset_0_alias:
	.zero		0
	.zero		64


//--------------------- .nv.constant0._Z9manhattanPKiS0_Pii --------------------------
	.section	.nv.constant0._Z9manhattanPKiS0_Pii,"a",@progbits
	.sectionflags	@""
	.align	4
.nv.constant0._Z9manhattanPKiS0_Pii:
	.zero		924


//--------------------- SYMBOLS --------------------------

	.type		.nv.reservedSmem.offset0,@object
	.size		.nv.reservedSmem.offset0,0x4
